//
// Generated by NVIDIA NVVM Compiler
//
// Compiler Build ID: CL-36424714
// Cuda compilation tools, release 13.0, V13.0.88
// Based on NVVM 20.0.0
//

.version 9.0
.target sm_100
.address_size 64

	// .globl	_Z8mykerneliiPfS_

.visible .entry _Z8mykerneliiPfS_(
	.param .u32 _Z8mykerneliiPfS__param_0,
	.param .u32 _Z8mykerneliiPfS__param_1,
	.param .u64 .ptr .align 1 _Z8mykerneliiPfS__param_2,
	.param .u64 .ptr .align 1 _Z8mykerneliiPfS__param_3
)
{
	.reg .pred 	%p<11>;
	.reg .b32 	%r<48>;
	.reg .b32 	%f<68>;
	.reg .b64 	%rd<48>;

	ld.param.u32 	%r21, [_Z8mykerneliiPfS__param_0];
	ld.param.u32 	%r20, [_Z8mykerneliiPfS__param_1];
	ld.param.u64 	%rd3, [_Z8mykerneliiPfS__param_2];
	ld.param.u64 	%rd2, [_Z8mykerneliiPfS__param_3];
	cvta.to.global.u64 	%rd1, %rd3;
	mov.u32 	%r22, %tid.x;
	mov.u32 	%r23, %ctaid.x;
	mov.u32 	%r24, %ntid.x;
	mad.lo.s32 	%r1, %r23, %r24, %r22;
	mov.u32 	%r25, %tid.y;
	mov.u32 	%r26, %ctaid.y;
	mov.u32 	%r27, %ntid.y;
	mad.lo.s32 	%r28, %r26, %r27, %r25;
	max.s32 	%r29, %r1, %r28;
	setp.ge.s32 	%p1, %r29, %r21;
	@%p1 bra 	$L__BB0_14;
	setp.lt.s32 	%p2, %r20, 1;
	mov.f32 	%f67, 0f00000000;
	@%p2 bra 	$L__BB0_13;
	and.b32  	%r3, %r20, 7;
	setp.lt.u32 	%p3, %r20, 8;
	mov.f32 	%f67, 0f00000000;
	mov.b32 	%r46, 0;
	@%p3 bra 	$L__BB0_5;
	and.b32  	%r46, %r20, 2147483640;
	neg.s32 	%r44, %r46;
	shl.b32 	%r6, %r21, 3;
	mov.f32 	%f67, 0f00000000;
	mul.wide.s32 	%rd8, %r21, 4;
	mov.u32 	%r42, %r1;
	mov.u32 	%r43, %r28;
$L__BB0_4:
	.pragma "nounroll";
	mul.wide.s32 	%rd4, %r42, 4;
	add.s64 	%rd5, %rd1, %rd4;
	ld.global.f32 	%f17, [%rd5];
	mul.wide.s32 	%rd6, %r43, 4;
	add.s64 	%rd7, %rd1, %rd6;
	ld.global.f32 	%f18, [%rd7];
	fma.rn.f32 	%f19, %f17, %f18, %f67;
	add.s64 	%rd9, %rd5, %rd8;
	ld.global.f32 	%f20, [%rd9];
	add.s64 	%rd10, %rd7, %rd8;
	ld.global.f32 	%f21, [%rd10];
	fma.rn.f32 	%f22, %f20, %f21, %f19;
	add.s64 	%rd11, %rd9, %rd8;
	ld.global.f32 	%f23, [%rd11];
	add.s64 	%rd12, %rd10, %rd8;
	ld.global.f32 	%f24, [%rd12];
	fma.rn.f32 	%f25, %f23, %f24, %f22;
	add.s64 	%rd13, %rd11, %rd8;
	ld.global.f32 	%f26, [%rd13];
	add.s64 	%rd14, %rd12, %rd8;
	ld.global.f32 	%f27, [%rd14];
	fma.rn.f32 	%f28, %f26, %f27, %f25;
	add.s64 	%rd15, %rd13, %rd8;
	ld.global.f32 	%f29, [%rd15];
	add.s64 	%rd16, %rd14, %rd8;
	ld.global.f32 	%f30, [%rd16];
	fma.rn.f32 	%f31, %f29, %f30, %f28;
	add.s64 	%rd17, %rd15, %rd8;
	ld.global.f32 	%f32, [%rd17];
	add.s64 	%rd18, %rd16, %rd8;
	ld.global.f32 	%f33, [%rd18];
	fma.rn.f32 	%f34, %f32, %f33, %f31;
	add.s64 	%rd19, %rd17, %rd8;
	ld.global.f32 	%f35, [%rd19];
	add.s64 	%rd20, %rd18, %rd8;
	ld.global.f32 	%f36, [%rd20];
	fma.rn.f32 	%f37, %f35, %f36, %f34;
	add.s64 	%rd21, %rd19, %rd8;
	ld.global.f32 	%f38, [%rd21];
	add.s64 	%rd22, %rd20, %rd8;
	ld.global.f32 	%f39, [%rd22];
	fma.rn.f32 	%f67, %f38, %f39, %f37;
	add.s32 	%r44, %r44, 8;
	add.s32 	%r43, %r43, %r6;
	add.s32 	%r42, %r42, %r6;
	setp.ne.s32 	%p4, %r44, 0;
	@%p4 bra 	$L__BB0_4;
$L__BB0_5:
	setp.eq.s32 	%p5, %r3, 0;
	@%p5 bra 	$L__BB0_13;
	and.b32  	%r14, %r20, 3;
	setp.lt.u32 	%p6, %r3, 4;
	@%p6 bra 	$L__BB0_8;
	mul.lo.s32 	%r31, %r46, %r21;
	add.s32 	%r32, %r31, %r1;
	mul.wide.s32 	%rd23, %r32, 4;
	add.s64 	%rd24, %rd1, %rd23;
	ld.global.f32 	%f41, [%rd24];
	add.s32 	%r33, %r31, %r28;
	mul.wide.s32 	%rd25, %r33, 4;
	add.s64 	%rd26, %rd1, %rd25;
	ld.global.f32 	%f42, [%rd26];
	fma.rn.f32 	%f43, %f41, %f42, %f67;
	mul.wide.s32 	%rd27, %r21, 4;
	add.s64 	%rd28, %rd24, %rd27;
	ld.global.f32 	%f44, [%rd28];
	add.s64 	%rd29, %rd26, %rd27;
	ld.global.f32 	%f45, [%rd29];
	fma.rn.f32 	%f46, %f44, %f45, %f43;
	add.s64 	%rd30, %rd28, %rd27;
	ld.global.f32 	%f47, [%rd30];
	add.s64 	%rd31, %rd29, %rd27;
	ld.global.f32 	%f48, [%rd31];
	fma.rn.f32 	%f49, %f47, %f48, %f46;
	add.s64 	%rd32, %rd30, %rd27;
	ld.global.f32 	%f50, [%rd32];
	add.s64 	%rd33, %rd31, %rd27;
	ld.global.f32 	%f51, [%rd33];
	fma.rn.f32 	%f67, %f50, %f51, %f49;
	add.s32 	%r46, %r46, 4;
$L__BB0_8:
	setp.eq.s32 	%p7, %r14, 0;
	@%p7 bra 	$L__BB0_13;
	setp.eq.s32 	%p8, %r14, 1;
	@%p8 bra 	$L__BB0_11;
	mul.lo.s32 	%r34, %r46, %r21;
	add.s32 	%r35, %r34, %r1;
	mul.wide.s32 	%rd34, %r35, 4;
	add.s64 	%rd35, %rd1, %rd34;
	ld.global.f32 	%f53, [%rd35];
	add.s32 	%r36, %r34, %r28;
	mul.wide.s32 	%rd36, %r36, 4;
	add.s64 	%rd37, %rd1, %rd36;
	ld.global.f32 	%f54, [%rd37];
	fma.rn.f32 	%f55, %f53, %f54, %f67;
	mul.wide.s32 	%rd38, %r21, 4;
	add.s64 	%rd39, %rd35, %rd38;
	ld.global.f32 	%f56, [%rd39];
	add.s64 	%rd40, %rd37, %rd38;
	ld.global.f32 	%f57, [%rd40];
	fma.rn.f32 	%f67, %f56, %f57, %f55;
	add.s32 	%r46, %r46, 2;
$L__BB0_11:
	and.b32  	%r37, %r20, 1;
	setp.eq.b32 	%p9, %r37, 1;
	not.pred 	%p10, %p9;
	@%p10 bra 	$L__BB0_13;
	mul.lo.s32 	%r38, %r46, %r21;
	add.s32 	%r39, %r38, %r1;
	mul.wide.s32 	%rd41, %r39, 4;
	add.s64 	%rd42, %rd1, %rd41;
	ld.global.f32 	%f58, [%rd42];
	add.s32 	%r40, %r38, %r28;
	mul.wide.s32 	%rd43, %r40, 4;
	add.s64 	%rd44, %rd1, %rd43;
	ld.global.f32 	%f59, [%rd44];
	fma.rn.f32 	%f67, %f58, %f59, %f67;
$L__BB0_13:
	mad.lo.s32 	%r41, %r1, %r21, %r28;
	cvta.to.global.u64 	%rd45, %rd2;
	mul.wide.s32 	%rd46, %r41, 4;
	add.s64 	%rd47, %rd45, %rd46;
	st.global.f32 	[%rd47], %f67;
$L__BB0_14:
	ret;

}


// ===== COMPILED SASS (sm_100) =====

	.target	sm_100

	.elftype	@"ET_EXEC"


//--------------------- .note.nv.tkinfo           --------------------------
	.section	.note.nv.tkinfo,"",@"SHT_NOTE"
	.sectionflags	@"SHF_NOTE_NV_TKINFO"
	.tkinfo
        /*0018*/ 	.word	0x00000002
        /*0030*/ 	.string	""
        /*0030*/ 	.string	"ptxas"
        /*0030*/ 	.string	"Cuda compilation tools, release 13.0, V13.0.88"
        /*0030*/ 	.string	"Build cuda_13.0.r13.0/compiler.36424714_0"
        /*0030*/ 	.string	"-arch sm_100 -m 64 "



//--------------------- .note.nv.cuinfo           --------------------------
	.section	.note.nv.cuinfo,"",@"SHT_NOTE"
	.sectionflags	@"SHF_NOTE_NV_CUINFO"
        /*0018*/ 	.short	0x0002
        /*001a*/ 	.short	0x0064
        /*001c*/ 	.short	0x0082
	.zero		2


//--------------------- .nv.info                  --------------------------
	.section	.nv.info,"",@"SHT_CUDA_INFO"
	.align	4


	//----- nvinfo : EIATTR_REGCOUNT
	.align		4
        /*0000*/ 	.byte	0x04, 0x2f
        /*0002*/ 	.short	(.L_1 - .L_0)
	.align		4
.L_0:
        /*0004*/ 	.word	index@(_Z8mykerneliiPfS_)
        /*0008*/ 	.word	0x00000020


	//----- nvinfo : EIATTR_FRAME_SIZE
	.align		4
.L_1:
        /*000c*/ 	.byte	0x04, 0x11
        /*000e*/ 	.short	(.L_3 - .L_2)
	.align		4
.L_2:
        /*0010*/ 	.word	index@(_Z8mykerneliiPfS_)
        /*0014*/ 	.word	0x00000000


	//----- nvinfo : EIATTR_MIN_STACK_SIZE
	.align		4
.L_3:
        /*0018*/ 	.byte	0x04, 0x12
        /*001a*/ 	.short	(.L_5 - .L_4)
	.align		4
.L_4:
        /*001c*/ 	.word	index@(_Z8mykerneliiPfS_)
        /*0020*/ 	.word	0x00000000
.L_5:


//--------------------- .nv.compat                --------------------------
	.section	.nv.compat,"",@"SHT_CUDA_COMPAT_INFO"
	.align	4
        /*0000*/ 	.byte	0x02, 0x09, 0x00, 0x00, 0x02, 0x02, 0x01, 0x00, 0x02, 0x05, 0x05, 0x00, 0x03, 0x07, 0x01, 0x01
        /*0010*/ 	.byte	0x02, 0x03, 0x00, 0x00, 0x02, 0x06, 0x01, 0x00, 0x04, 0x0b, 0x08, 0x00, 0x09, 0x00, 0x00, 0x00
        /*0020*/ 	.byte	0x00, 0x00, 0x00, 0x00


//--------------------- .nv.info._Z8mykerneliiPfS_ --------------------------
	.section	.nv.info._Z8mykerneliiPfS_,"",@"SHT_CUDA_INFO"
	.sectionflags	@""
	.align	4


	//----- nvinfo : EIATTR_CUDA_API_VERSION
	.align		4
        /*0000*/ 	.byte	0x04, 0x37
        /*0002*/ 	.short	(.L_7 - .L_6)
.L_6:
        /*0004*/ 	.word	0x00000082


	//----- nvinfo : EIATTR_KPARAM_INFO
	.align		4
.L_7:
        /*0008*/ 	.byte	0x04, 0x17
        /*000a*/ 	.short	(.L_9 - .L_8)
.L_8:
        /*000c*/ 	.word	0x00000000
        /*0010*/ 	.short	0x0003
        /*0012*/ 	.short	0x0010
        /*0014*/ 	.byte	0x00, 0xf5, 0x21, 0x00


	//----- nvinfo : EIATTR_KPARAM_INFO
	.align		4
.L_9:
        /*0018*/ 	.byte	0x04, 0x17
        /*001a*/ 	.short	(.L_11 - .L_10)
.L_10:
        /*001c*/ 	.word	0x00000000
        /*0020*/ 	.short	0x0002
        /*0022*/ 	.short	0x0008
        /*0024*/ 	.byte	0x00, 0xf5, 0x21, 0x00


	//----- nvinfo : EIATTR_KPARAM_INFO
	.align		4
.L_11:
        /*0028*/ 	.byte	0x04, 0x17
        /*002a*/ 	.short	(.L_13 - .L_12)
.L_12:
        /*002c*/ 	.word	0x00000000
        /*0030*/ 	.short	0x0001
        /*0032*/ 	.short	0x0004
        /*0034*/ 	.byte	0x00, 0xf0, 0x11, 0x00


	//----- nvinfo : EIATTR_KPARAM_INFO
	.align		4
.L_13:
        /*0038*/ 	.byte	0x04, 0x17
        /*003a*/ 	.short	(.L_15 - .L_14)
.L_14:
        /*003c*/ 	.word	0x00000000
        /*0040*/ 	.short	0x0000
        /*0042*/ 	.short	0x0000
        /*0044*/ 	.byte	0x00, 0xf0, 0x11, 0x00


	//----- nvinfo : EIATTR_SPARSE_MMA_MASK
	.align		4
.L_15:
        /*0048*/ 	.byte	0x03, 0x50
        /*004a*/ 	.short	0x0000


	//----- nvinfo : EIATTR_MAXREG_COUNT
	.align		4
        /*004c*/ 	.byte	0x03, 0x1b
        /*004e*/ 	.short	0x00ff


	//----- nvinfo : EIATTR_MERCURY_ISA_VERSION
	.align		4
        /*0050*/ 	.byte	0x03, 0x5f
        /*0052*/ 	.short	0x0101


	//----- nvinfo : EIATTR_VRC_CTA_INIT_COUNT
	.align		4
        /*0054*/ 	.byte	0x02, 0x4a
	.zero		1
	.zero		1


	//----- nvinfo : EIATTR_EXIT_INSTR_OFFSETS
	.align		4
        /*0058*/ 	.byte	0x04, 0x1c
        /*005a*/ 	.short	(.L_17 - .L_16)


	//   ....[0]....
.L_16:
        /*005c*/ 	.word	0x000000c0


	//   ....[1]....
        /*0060*/ 	.word	0x00000860


	//----- nvinfo : EIATTR_CBANK_PARAM_SIZE
	.align		4
.L_17:
        /*0064*/ 	.byte	0x03, 0x19
        /*0066*/ 	.short	0x0018


	//----- nvinfo : EIATTR_PARAM_CBANK
	.align		4
        /*0068*/ 	.byte	0x04, 0x0a
        /*006a*/ 	.short	(.L_19 - .L_18)
	.align		4
.L_18:
        /*006c*/ 	.word	index@(.nv.constant0._Z8mykerneliiPfS_)
        /*0070*/ 	.short	0x0380
        /*0072*/ 	.short	0x0018


	//----- nvinfo : EIATTR_SW_WAR
	.align		4
.L_19:
        /*0074*/ 	.byte	0x04, 0x36
        /*0076*/ 	.short	(.L_21 - .L_20)
.L_20:
        /*0078*/ 	.word	0x00000008
.L_21:


//--------------------- .nv.callgraph             --------------------------
	.section	.nv.callgraph,"",@"SHT_CUDA_CALLGRAPH"
	.align	4
	.sectionentsize	8
	.align		4
        /*0000*/ 	.word	0x00000000
	.align		4
        /*0004*/ 	.word	0xffffffff
	.align		4
        /*0008*/ 	.word	0x00000000
	.align		4
        /*000c*/ 	.word	0xfffffffe
	.align		4
        /*0010*/ 	.word	0x00000000
	.align		4
        /*0014*/ 	.word	0xfffffffd
	.align		4
        /*0018*/ 	.word	0x00000000
	.align		4
        /*001c*/ 	.word	0xfffffffc


//--------------------- .text._Z8mykerneliiPfS_   --------------------------
	.section	.text._Z8mykerneliiPfS_,"ax",@progbits
	.align	128
        .global         _Z8mykerneliiPfS_
        .type           _Z8mykerneliiPfS_,@function
        .size           _Z8mykerneliiPfS_,(.L_x_5 - _Z8mykerneliiPfS_)
        .other          _Z8mykerneliiPfS_,@"STO_CUDA_ENTRY STV_DEFAULT"
_Z8mykerneliiPfS_:
.text._Z8mykerneliiPfS_:
[----:B------:R-:W-:Y:S01]  /*0000*/  LDC R1, c[0x0][0x37c] ;  /* 0x0000df00ff017b82 */ /* 0x000fe20000000800 */
[----:B------:R-:W0:Y:S07]  /*0010*/  S2R R3, SR_TID.X ;  /* 0x0000000000037919 */ /* 0x000e2e0000002100 */
[----:B------:R-:W0:Y:S01]  /*0020*/  LDC R2, c[0x0][0x360] ;  /* 0x0000d800ff027b82 */ /* 0x000e220000000800 */
[----:B------:R-:W1:Y:S07]  /*0030*/  S2R R5, SR_TID.Y ;  /* 0x0000000000057919 */ /* 0x000e6e0000002200 */
[----:B------:R-:W0:Y:S08]  /*0040*/  S2UR UR4, SR_CTAID.X ;  /* 0x00000000000479c3 */ /* 0x000e300000002500 */
[----:B------:R-:W1:Y:S08]  /*0050*/  S2UR UR5, SR_CTAID.Y ;  /* 0x00000000000579c3 */ /* 0x000e700000002600 */
[----:B------:R-:W1:Y:S08]  /*0060*/  LDC R4, c[0x0][0x364] ;  /* 0x0000d900ff047b82 */ /* 0x000e700000000800 */
[----:B------:R-:W2:Y:S01]  /*0070*/  LDC R0, c[0x0][0x380] ;  /* 0x0000e000ff007b82 */ /* 0x000ea20000000800 */
[----:B0-----:R-:W-:-:S02]  /*0080*/  IMAD R3, R2, UR4, R3 ;  /* 0x0000000402037c24 */ /* 0x001fc4000f8e0203 */
[----:B-1----:R-:W-:-:S05]  /*0090*/  IMAD R5, R4, UR5, R5 ;  /* 0x0000000504057c24 */ /* 0x002fca000f8e0205 */
[----:B------:R-:W-:-:S04]  /*00a0*/  VIMNMX R7, PT, PT, R3, R5, !PT ;  /* 0x0000000503077248 */ /* 0x000fc80007fe0100 */
[----:B--2---:R-:W-:-:S13]  /*00b0*/  ISETP.GE.AND P0, PT, R7, R0, PT ;  /* 0x000000000700720c */ /* 0x004fda0003f06270 */
[----:B------:R-:W-:Y:S05]  /*00c0*/  @P0 EXIT ;  /* 0x000000000000094d */ /* 0x000fea0003800000 */
[----:B------:R-:W0:Y:S01]  /*00d0*/  LDC R2, c[0x0][0x384] ;  /* 0x0000e100ff027b82 */ /* 0x000e220000000800 */
[----:B------:R-:W1:Y:S01]  /*00e0*/  LDCU.64 UR4, c[0x0][0x358] ;  /* 0x00006b00ff0477ac */ /* 0x000e620008000a00 */
[----:B------:R-:W-:Y:S01]  /*00f0*/  HFMA2 R23, -RZ, RZ, 0, 0 ;  /* 0x00000000ff177431 */ /* 0x000fe200000001ff */
[----:B0-----:R-:W-:-:S13]  /*0100*/  ISETP.GE.AND P0, PT, R2, 0x1, PT ;  /* 0x000000010200780c */ /* 0x001fda0003f06270 */
[----:B-1----:R-:W-:Y:S05]  /*0110*/  @!P0 BRA `(.L_x_0) ;  /* 0x0000000400c08947 */ /* 0x002fea0003800000 */
[C---:B------:R-:W-:Y:S02]  /*0120*/  ISETP.GE.U32.AND P1, PT, R2.reuse, 0x8, PT ;  /* 0x000000080200780c */ /* 0x040fe40003f26070 */
[----:B------:R-:W-:Y:S02]  /*0130*/  LOP3.LUT R4, R2, 0x7, RZ, 0xc0, !PT ;  /* 0x0000000702047812 */ /* 0x000fe400078ec0ff */
[----:B------:R-:W-:Y:S02]  /*0140*/  MOV R23, RZ ;  /* 0x000000ff00177202 */ /* 0x000fe40000000f00 */
[----:B------:R-:W-:Y:S02]  /*0150*/  ISETP.NE.AND P0, PT, R4, RZ, PT ;  /* 0x000000ff0400720c */ /* 0x000fe40003f05270 */
[----:B------:R-:W-:-:S05]  /*0160*/  MOV R6, RZ ;  /* 0x000000ff00067202 */ /* 0x000fca0000000f00 */
[----:B------:R-:W-:Y:S06]  /*0170*/  @!P1 BRA `(.L_x_1) ;  /* 0x0000000000cc9947 */ /* 0x000fec0003800000 */
[----:B------:R-:W-:Y:S02]  /*0180*/  LOP3.LUT R6, R2, 0x7ffffff8, RZ, 0xc0, !PT ;  /* 0x7ffffff802067812 */ /* 0x000fe400078ec0ff */
[----:B------:R-:W-:Y:S02]  /*0190*/  MOV R23, RZ ;  /* 0x000000ff00177202 */ /* 0x000fe40000000f00 */
[----:B------:R-:W-:Y:S02]  /*01a0*/  MOV R7, R3 ;  /* 0x0000000300077202 */ /* 0x000fe40000000f00 */
[----:B------:R-:W-:Y:S02]  /*01b0*/  MOV R9, R5 ;  /* 0x0000000500097202 */ /* 0x000fe40000000f00 */
[----:B------:R-:W-:-:S07]  /*01c0*/  IADD3 R8, PT, PT, -R6, RZ, RZ ;  /* 0x000000ff06087210 */ /* 0x000fce0007ffe1ff */
.L_x_2:
[----:B------:R-:W0:Y:S02]  /*01d0*/  LDC.64 R10, c[0x0][0x388] ;  /* 0x0000e200ff0a7b82 */ /* 0x000e240000000a00 */
[----:B0-----:R-:W-:-:S04]  /*01e0*/  IMAD.WIDE R20, R7, 0x4, R10 ;  /* 0x0000000407147825 */ /* 0x001fc800078e020a */
[----:B------:R-:W-:Y:S01]  /*01f0*/  IMAD.WIDE R10, R9, 0x4, R10 ;  /* 0x00000004090a7825 */ /* 0x000fe200078e020a */
[----:B------:R0:W2:Y:S04]  /*0200*/  LDG.E R18, desc[UR4][R20.64] ;  /* 0x0000000414127981 */ /* 0x0000a8000c1e1900 */
[----:B------:R-:W2:Y:S01]  /*0210*/  LDG.E R19, desc[UR4][R10.64] ;  /* 0x000000040a137981 */ /* 0x000ea2000c1e1900 */
[----:B------:R-:W-:-:S04]  /*0220*/  IMAD.WIDE R28, R0, 0x4, R10 ;  /* 0x00000004001c7825 */ /* 0x000fc800078e020a */
[----:B0-----:R-:W-:-:S04]  /*0230*/  IMAD.WIDE R20, R0, 0x4, R20 ;  /* 0x0000000400147825 */ /* 0x001fc800078e0214 */
[C---:B------:R-:W-:Y:S01]  /*0240*/  IMAD.WIDE R12, R0.reuse, 0x4, R28 ;  /* 0x00000004000c7825 */ /* 0x040fe200078e021c */
[----:B------:R-:W3:Y:S03]  /*0250*/  LDG.E R27, desc[UR4][R20.64] ;  /* 0x00000004141b7981 */ /* 0x000ee6000c1e1900 */
[C---:B------:R-:W-:Y:S01]  /*0260*/  IMAD.WIDE R24, R0.reuse, 0x4, R20 ;  /* 0x0000000400187825 */ /* 0x040fe200078e0214 */
[----:B------:R0:W4:Y:S03]  /*0270*/  LDG.E R26, desc[UR4][R12.64] ;  /* 0x000000040c1a7981 */ /* 0x000126000c1e1900 */
[C---:B------:R-:W-:Y:S01]  /*0280*/  IMAD.WIDE R14, R0.reuse, 0x4, R12 ;  /* 0x00000004000e7825 */ /* 0x040fe200078e020c */
[----:B------:R-:W3:Y:S03]  /*0290*/  LDG.E R28, desc[UR4][R28.64] ;  /* 0x000000041c1c7981 */ /* 0x000ee6000c1e1900 */
[----:B------:R-:W-:-:S02]  /*02a0*/  IMAD.WIDE R16, R0, 0x4, R24 ;  /* 0x0000000400107825 */ /* 0x000fc400078e0218 */
[----:B------:R-:W4:Y:S02]  /*02b0*/  LDG.E R25, desc[UR4][R24.64] ;  /* 0x0000000418197981 */ /* 0x000f24000c1e1900 */
[C---:B0-----:R-:W-:Y:S02]  /*02c0*/  IMAD.WIDE R12, R0.reuse, 0x4, R14 ;  /* 0x00000004000c7825 */ /* 0x041fe400078e020e */
[----:B------:R0:W5:Y:S02]  /*02d0*/  LDG.E R21, desc[UR4][R16.64] ;  /* 0x0000000410157981 */ /* 0x000164000c1e1900 */
[C---:B------:R-:W-:Y:S02]  /*02e0*/  IMAD.WIDE R10, R0.reuse, 0x4, R16 ;  /* 0x00000004000a7825 */ /* 0x040fe400078e0210 */
[----:B------:R-:W5:Y:S04]  /*02f0*/  LDG.E R20, desc[UR4][R12.64] ;  /* 0x000000040c147981 */ /* 0x000f68000c1e1900 */
[----:B------:R1:W5:Y:S01]  /*0300*/  LDG.E R24, desc[UR4][R14.64] ;  /* 0x000000040e187981 */ /* 0x000362000c1e1900 */
[----:B0-----:R-:W-:-:S03]  /*0310*/  IMAD.WIDE R16, R0, 0x4, R10 ;  /* 0x0000000400107825 */ /* 0x001fc600078e020a */
[----:B------:R2:W5:Y:S04]  /*0320*/  LDG.E R11, desc[UR4][R10.64] ;  /* 0x000000040a0b7981 */ /* 0x000568000c1e1900 */
[----:B------:R-:W5:Y:S01]  /*0330*/  LDG.E R29, desc[UR4][R16.64] ;  /* 0x00000004101d7981 */ /* 0x000f62000c1e1900 */
[----:B-1----:R-:W-:-:S04]  /*0340*/  IMAD.WIDE R14, R0, 0x4, R12 ;  /* 0x00000004000e7825 */ /* 0x002fc800078e020c */
[----:B------:R-:W-:-:S05]  /*0350*/  IMAD.WIDE R12, R0, 0x4, R16 ;  /* 0x00000004000c7825 */ /* 0x000fca00078e0210 */
[----:B------:R-:W5:Y:S01]  /*0360*/  LDG.E R16, desc[UR4][R12.64] ;  /* 0x000000040c107981 */ /* 0x000f62000c1e1900 */
[----:B--2---:R-:W-:Y:S01]  /*0370*/  FFMA R10, R18, R19, R23 ;  /* 0x00000013120a7223 */ /* 0x004fe20000000017 */
[C---:B------:R-:W-:Y:S02]  /*0380*/  IMAD.WIDE R18, R0.reuse, 0x4, R14 ;  /* 0x0000000400127825 */ /* 0x040fe400078e020e */
[----:B------:R-:W2:Y:S02]  /*0390*/  LDG.E R14, desc[UR4][R14.64] ;  /* 0x000000040e0e7981 */ /* 0x000ea4000c1e1900 */
[----:B------:R-:W-:-:S06]  /*03a0*/  IMAD.WIDE R22, R0, 0x4, R12 ;  /* 0x0000000400167825 */ /* 0x000fcc00078e020c */
[----:B------:R-:W2:Y:S04]  /*03b0*/  LDG.E R23, desc[UR4][R22.64] ;  /* 0x0000000416177981 */ /* 0x000ea8000c1e1900 */
[----:B------:R0:W2:Y:S02]  /*03c0*/  LDG.E R15, desc[UR4][R18.64] ;  /* 0x00000004120f7981 */ /* 0x0000a4000c1e1900 */
[----:B0-----:R-:W-:-:S06]  /*03d0*/  IMAD.WIDE R18, R0, 0x4, R18 ;  /* 0x0000000400127825 */ /* 0x001fcc00078e0212 */
[----:B------:R-:W2:Y:S01]  /*03e0*/  LDG.E R18, desc[UR4][R18.64] ;  /* 0x0000000412127981 */ /* 0x000ea2000c1e1900 */
[----:B---3--:R-:W-:Y:S01]  /*03f0*/  FFMA R10, R27, R28, R10 ;  /* 0x0000001c1b0a7223 */ /* 0x008fe2000000000a */
[----:B------:R-:W-:-:S03]  /*0400*/  IADD3 R8, PT, PT, R8, 0x8, RZ ;  /* 0x0000000808087810 */ /* 0x000fc60007ffe0ff */
[----:B----4-:R-:W-:Y:S01]  /*0410*/  FFMA R10, R25, R26, R10 ;  /* 0x0000001a190a7223 */ /* 0x010fe2000000000a */
[----:B------:R-:W-:-:S03]  /*0420*/  ISETP.NE.AND P1, PT, R8, RZ, PT ;  /* 0x000000ff0800720c */ /* 0x000fc60003f25270 */
[----:B-----5:R-:W-:-:S04]  /*0430*/  FFMA R10, R21, R24, R10 ;  /* 0x00000018150a7223 */ /* 0x020fc8000000000a */
[----:B------:R-:W-:Y:S01]  /*0440*/  FFMA R10, R11, R20, R10 ;  /* 0x000000140b0a7223 */ /* 0x000fe2000000000a */
[C---:B------:R-:W-:Y:S02]  /*0450*/  LEA R9, R0.reuse, R9, 0x3 ;  /* 0x0000000900097211 */ /* 0x040fe400078e18ff */
[----:B------:R-:W-:Y:S01]  /*0460*/  LEA R7, R0, R7, 0x3 ;  /* 0x0000000700077211 */ /* 0x000fe200078e18ff */
[----:B--2---:R-:W-:-:S04]  /*0470*/  FFMA R29, R29, R14, R10 ;  /* 0x0000000e1d1d7223 */ /* 0x004fc8000000000a */
[----:B------:R-:W-:-:S04]  /*0480*/  FFMA R16, R16, R15, R29 ;  /* 0x0000000f10107223 */ /* 0x000fc8000000001d */
[----:B------:R-:W-:Y:S01]  /*0490*/  FFMA R23, R23, R18, R16 ;  /* 0x0000001217177223 */ /* 0x000fe20000000010 */
[----:B------:R-:W-:Y:S06]  /*04a0*/  @P1 BRA `(.L_x_2) ;  /* 0xfffffffc00481947 */ /* 0x000fec000383ffff */
.L_x_1:
[----:B------:R-:W-:Y:S05]  /*04b0*/  @!P0 BRA `(.L_x_0) ;  /* 0x0000000000d88947 */ /* 0x000fea0003800000 */
[----:B------:R-:W-:Y:S02]  /*04c0*/  ISETP.GE.U32.AND P0, PT, R4, 0x4, PT ;  /* 0x000000040400780c */ /* 0x000fe40003f06070 */
[----:B------:R-:W-:-:S04]  /*04d0*/  LOP3.LUT R22, R2, 0x3, RZ, 0xc0, !PT ;  /* 0x0000000302167812 */ /* 0x000fc800078ec0ff */
[----:B------:R-:W-:-:S07]  /*04e0*/  ISETP.NE.AND P1, PT, R22, RZ, PT ;  /* 0x000000ff1600720c */ /* 0x000fce0003f25270 */
[----:B------:R-:W-:Y:S06]  /*04f0*/  @!P0 BRA `(.L_x_3) ;  /* 0x0000000000608947 */ /* 0x000fec0003800000 */
[----:B------:R-:W0:Y:S01]  /*0500*/  LDC.64 R24, c[0x0][0x388] ;  /* 0x0000e200ff187b82 */ /* 0x000e220000000a00 */
[CC--:B------:R-:W-:Y:S02]  /*0510*/  IMAD R21, R6.reuse, R0.reuse, R3 ;  /* 0x0000000006157224 */ /* 0x0c0fe400078e0203 */
[----:B------:R-:W-:Y:S02]  /*0520*/  IMAD R7, R6, R0, R5 ;  /* 0x0000000006077224 */ /* 0x000fe400078e0205 */
[----:B0-----:R-:W-:-:S04]  /*0530*/  IMAD.WIDE R20, R21, 0x4, R24 ;  /* 0x0000000415147825 */ /* 0x001fc800078e0218 */
[----:B------:R-:W-:-:S04]  /*0540*/  IMAD.WIDE R24, R7, 0x4, R24 ;  /* 0x0000000407187825 */ /* 0x000fc800078e0218 */
[C---:B------:R-:W-:Y:S02]  /*0550*/  IMAD.WIDE R8, R0.reuse, 0x4, R20 ;  /* 0x0000000400087825 */ /* 0x040fe400078e0214 */
[----:B------:R-:W2:Y:S02]  /*0560*/  LDG.E R20, desc[UR4][R20.64] ;  /* 0x0000000414147981 */ /* 0x000ea4000c1e1900 */
[C---:B------:R-:W-:Y:S02]  /*0570*/  IMAD.WIDE R10, R0.reuse, 0x4, R24 ;  /* 0x00000004000a7825 */ /* 0x040fe400078e0218 */
[----:B------:R-:W2:Y:S02]  /*0580*/  LDG.E R24, desc[UR4][R24.64] ;  /* 0x0000000418187981 */ /* 0x000ea4000c1e1900 */
[C---:B------:R-:W-:Y:S02]  /*0590*/  IMAD.WIDE R14, R0.reuse, 0x4, R8 ;  /* 0x00000004000e7825 */ /* 0x040fe400078e0208 */
[----:B------:R-:W3:Y:S02]  /*05a0*/  LDG.E R9, desc[UR4][R8.64] ;  /* 0x0000000408097981 */ /* 0x000ee4000c1e1900 */
[----:B------:R-:W-:-:S02]  /*05b0*/  IMAD.WIDE R12, R0, 0x4, R10 ;  /* 0x00000004000c7825 */ /* 0x000fc400078e020a */
[----:B------:R-:W3:Y:S02]  /*05c0*/  LDG.E R10, desc[UR4][R10.64] ;  /* 0x000000040a0a7981 */ /* 0x000ee4000c1e1900 */
[C---:B------:R-:W-:Y:S02]  /*05d0*/  IMAD.WIDE R16, R0.reuse, 0x4, R14 ;  /* 0x0000000400107825 */ /* 0x040fe400078e020e */
[----:B------:R-:W4:Y:S02]  /*05e0*/  LDG.E R7, desc[UR4][R14.64] ;  /* 0x000000040e077981 */ /* 0x000f24000c1e1900 */
[----:B------:R-:W-:Y:S02]  /*05f0*/  IMAD.WIDE R18, R0, 0x4, R12 ;  /* 0x0000000400127825 */ /* 0x000fe400078e020c */
[----:B------:R-:W4:Y:S04]  /*0600*/  LDG.E R12, desc[UR4][R12.64] ;  /* 0x000000040c0c7981 */ /* 0x000f28000c1e1900 */
[----:B------:R-:W5:Y:S04]  /*0610*/  LDG.E R16, desc[UR4][R16.64] ;  /* 0x0000000410107981 */ /* 0x000f68000c1e1900 */
[----:B------:R-:W5:Y:S01]  /*0620*/  LDG.E R18, desc[UR4][R18.64] ;  /* 0x0000000412127981 */ /* 0x000f62000c1e1900 */
[----:B------:R-:W-:Y:S01]  /*0630*/  IADD3 R6, PT, PT, R6, 0x4, RZ ;  /* 0x0000000406067810 */ /* 0x000fe20007ffe0ff */
[----:B--2---:R-:W-:-:S04]  /*0640*/  FFMA R20, R20, R24, R23 ;  /* 0x0000001814147223 */ /* 0x004fc80000000017 */
[----:B---3--:R-:W-:-:S04]  /*0650*/  FFMA R20, R9, R10, R20 ;  /* 0x0000000a09147223 */ /* 0x008fc80000000014 */
[----:B----4-:R-:W-:-:S04]  /*0660*/  FFMA R7, R7, R12, R20 ;  /* 0x0000000c07077223 */ /* 0x010fc80000000014 */
[----:B-----5:R-:W-:-:S07]  /*0670*/  FFMA R23, R16, R18, R7 ;  /* 0x0000001210177223 */ /* 0x020fce0000000007 */
.L_x_3:
[----:B------:R-:W-:Y:S05]  /*0680*/  @!P1 BRA `(.L_x_0) ;  /* 0x0000000000649947 */ /* 0x000fea0003800000 */
[----:B------:R-:W-:Y:S02]  /*0690*/  ISETP.NE.AND P0, PT, R22, 0x1, PT ;  /* 0x000000011600780c */ /* 0x000fe40003f05270 */
[----:B------:R-:W-:-:S04]  /*06a0*/  LOP3.LUT R2, R2, 0x1, RZ, 0xc0, !PT ;  /* 0x0000000102027812 */ /* 0x000fc800078ec0ff */
[----:B------:R-:W-:-:S07]  /*06b0*/  ISETP.NE.U32.AND P1, PT, R2, 0x1, PT ;  /* 0x000000010200780c */ /* 0x000fce0003f25070 */
[----:B------:R-:W0:Y:S01]  /*06c0*/  @P0 LDC.64 R10, c[0x0][0x388] ;  /* 0x0000e200ff0a0b82 */ /* 0x000e220000000a00 */
[CC--:B------:R-:W-:Y:S02]  /*06d0*/  @P0 IMAD R13, R6.reuse, R0.reuse, R3 ;  /* 0x00000000060d0224 */ /* 0x0c0fe400078e0203 */
[C---:B------:R-:W-:Y:S01]  /*06e0*/  @P0 IMAD R15, R6.reuse, R0, R5 ;  /* 0x00000000060f0224 */ /* 0x040fe200078e0205 */
[----:B------:R-:W-:-:S04]  /*06f0*/  @P0 IADD3 R6, PT, PT, R6, 0x2, RZ ;  /* 0x0000000206060810 */ /* 0x000fc80007ffe0ff */
[----:B------:R-:W1:Y:S01]  /*0700*/  @!P1 LDC.64 R8, c[0x0][0x388] ;  /* 0x0000e200ff089b82 */ /* 0x000e620000000a00 */
[----:B------:R-:W-:Y:S02]  /*0710*/  @!P1 IMAD R19, R6, R0, R5 ;  /* 0x0000000006139224 */ /* 0x000fe400078e0205 */
[----:B0-----:R-:W-:-:S04]  /*0720*/  @P0 IMAD.WIDE R12, R13, 0x4, R10 ;  /* 0x000000040d0c0825 */ /* 0x001fc800078e020a */
[----:B------:R-:W-:Y:S01]  /*0730*/  @P0 IMAD.WIDE R14, R15, 0x4, R10 ;  /* 0x000000040f0e0825 */ /* 0x000fe200078e020a */
[----:B------:R-:W2:Y:S03]  /*0740*/  @P0 LDG.E R2, desc[UR4][R12.64] ;  /* 0x000000040c020981 */ /* 0x000ea6000c1e1900 */
[----:B------:R-:W-:Y:S02]  /*0750*/  @!P1 IMAD R11, R6, R0, R3 ;  /* 0x00000000060b9224 */ /* 0x000fe400078e0203 */
[----:B------:R-:W-:-:S04]  /*0760*/  @P0 IMAD.WIDE R16, R0, 0x4, R12 ;  /* 0x0000000400100825 */ /* 0x000fc800078e020c */
[----:B------:R-:W-:Y:S02]  /*0770*/  @P0 IMAD.WIDE R6, R0, 0x4, R14 ;  /* 0x0000000400060825 */ /* 0x000fe400078e020e */
[----:B------:R-:W2:Y:S02]  /*0780*/  @P0 LDG.E R14, desc[UR4][R14.64] ;  /* 0x000000040e0e0981 */ /* 0x000ea4000c1e1900 */
[--C-:B-1----:R-:W-:Y:S02]  /*0790*/  @!P1 IMAD.WIDE R10, R11, 0x4, R8.reuse ;  /* 0x000000040b0a9825 */ /* 0x102fe400078e0208 */
[----:B------:R-:W3:Y:S02]  /*07a0*/  @P0 LDG.E R17, desc[UR4][R16.64] ;  /* 0x0000000410110981 */ /* 0x000ee4000c1e1900 */
[----:B------:R-:W-:Y:S02]  /*07b0*/  @!P1 IMAD.WIDE R8, R19, 0x4, R8 ;  /* 0x0000000413089825 */ /* 0x000fe400078e0208 */
[----:B------:R-:W3:Y:S04]  /*07c0*/  @P0 LDG.E R6, desc[UR4][R6.64] ;  /* 0x0000000406060981 */ /* 0x000ee8000c1e1900 */
[----:B------:R-:W4:Y:S04]  /*07d0*/  @!P1 LDG.E R10, desc[UR4][R10.64] ;  /* 0x000000040a0a9981 */ /* 0x000f28000c1e1900 */
[----:B------:R-:W4:Y:S01]  /*07e0*/  @!P1 LDG.E R8, desc[UR4][R8.64] ;  /* 0x0000000408089981 */ /* 0x000f22000c1e1900 */
[----:B--2---:R-:W-:-:S04]  /*07f0*/  @P0 FFMA R2, R2, R14, R23 ;  /* 0x0000000e02020223 */ /* 0x004fc80000000017 */
[----:B---3--:R-:W-:-:S04]  /*0800*/  @P0 FFMA R23, R17, R6, R2 ;  /* 0x0000000611170223 */ /* 0x008fc80000000002 */
[----:B----4-:R-:W-:-:S07]  /*0810*/  @!P1 FFMA R23, R10, R8, R23 ;  /* 0x000000080a179223 */ /* 0x010fce0000000017 */
.L_x_0:
[----:B------:R-:W0:Y:S01]  /*0820*/  LDC.64 R6, c[0x0][0x390] ;  /* 0x0000e400ff067b82 */ /* 0x000e220000000a00 */
[----:B------:R-:W-:-:S04]  /*0830*/  IMAD R3, R3, R0, R5 ;  /* 0x0000000003037224 */ /* 0x000fc800078e0205 */
[----:B0-----:R-:W-:-:S05]  /*0840*/  IMAD.WIDE R2, R3, 0x4, R6 ;  /* 0x0000000403027825 */ /* 0x001fca00078e0206 */
[----:B------:R-:W-:Y:S01]  /*0850*/  STG.E desc[UR4][R2.64], R23 ;  /* 0x0000001702007986 */ /* 0x000fe2000c101904 */
[----:B------:R-:W-:Y:S05]  /*0860*/  EXIT ;  /* 0x000000000000794d */ /* 0x000fea0003800000 */
.L_x_4:
[----:B------:R-:W-:-:S00]  /*0870*/  BRA `(.L_x_4) ;  /* 0xfffffffc00fc7947 */ /* 0x000fc0000383ffff */
[----:B------:R-:W-:-:S00]  /*0880*/  NOP ;  /* 0x0000000000007918 */ /* 0x000fc00000000000 */
[----:B------:R-:W-:-:S00]  /*0890*/  NOP ;  /* 0x0000000000007918 */ /* 0x000fc00000000000 */
[----:B------:R-:W-:-:S00]  /*08a0*/  NOP ;  /* 0x0000000000007918 */ /* 0x000fc00000000000 */
[----:B------:R-:W-:-:S00]  /*08b0*/  NOP ;  /* 0x0000000000007918 */ /* 0x000fc00000000000 */
[----:B------:R-:W-:-:S00]  /*08c0*/  NOP ;  /* 0x0000000000007918 */ /* 0x000fc00000000000 */
[----:B------:R-:W-:-:S00]  /*08d0*/  NOP ;  /* 0x0000000000007918 */ /* 0x000fc00000000000 */
[----:B------:R-:W-:-:S00]  /*08e0*/  NOP ;  /* 0x0000000000007918 */ /* 0x000fc00000000000 */
[----:B------:R-:W-:-:S00]  /*08f0*/  NOP ;  /* 0x0000000000007918 */ /* 0x000fc00000000000 */
.L_x_5:


//--------------------- .nv.shared.reserved.0     --------------------------
	.section	.nv.shared.reserved.0,"aw",@nobits
	.weak		__nv_reservedSMEM_offset_0_alias
	.size		__nv_reservedSMEM_offset_0_alias, 0, 64
	.other		__nv_reservedSMEM_offset_0_alias,@"STO_CUDA_RESERVED_SHARED STV_DEFAULT"
__nv_reservedSMEM_offset_0_alias:
	.zero		0
	.zero		64


//--------------------- .nv.constant0._Z8mykerneliiPfS_ --------------------------
	.section	.nv.constant0._Z8mykerneliiPfS_,"a",@progbits
	.sectionflags	@""
	.align	4
.nv.constant0._Z8mykerneliiPfS_:
	.zero		920


//--------------------- SYMBOLS --------------------------

	.type		.nv.reservedSmem.offset0,@object
	.size		.nv.reservedSmem.offset0,0x4
